//
// Generated by NVIDIA NVVM Compiler
//
// Compiler Build ID: CL-36424714
// Cuda compilation tools, release 13.0, V13.0.88
// Based on NVVM 20.0.0
//

.version 9.0
.target sm_100
.address_size 64

	// .globl	_Z25evaporatePheromonesKernelPdi
.extern .func  (.param .b32 func_retval0) vprintf
(
	.param .b64 vprintf_param_0,
	.param .b64 vprintf_param_1
)
;
.global .align 1 .b8 $str[59] = {85, 112, 100, 97, 116, 105, 110, 103, 32, 112, 104, 101, 114, 111, 109, 111, 110, 101, 32, 102, 111, 114, 32, 101, 100, 103, 101, 32, 40, 37, 100, 44, 32, 37, 100, 41, 32, 119, 105, 116, 104, 32, 99, 111, 110, 116, 114, 105, 98, 117, 116, 105, 111, 110, 32, 37, 102, 10};
.global .align 1 .b8 $str$1[42] = {73, 110, 118, 97, 108, 105, 100, 32, 99, 105, 116, 121, 32, 105, 110, 100, 105, 99, 101, 115, 58, 32, 99, 105, 116, 121, 49, 61, 37, 100, 44, 32, 99, 105, 116, 121, 50, 61, 37, 100, 10};

.visible .entry _Z25evaporatePheromonesKernelPdi(
	.param .u64 .ptr .align 1 _Z25evaporatePheromonesKernelPdi_param_0,
	.param .u32 _Z25evaporatePheromonesKernelPdi_param_1
)
{
	.reg .pred 	%p<2>;
	.reg .b32 	%r<14>;
	.reg .b64 	%rd<5>;
	.reg .b64 	%fd<3>;

	ld.param.u64 	%rd1, [_Z25evaporatePheromonesKernelPdi_param_0];
	ld.param.u32 	%r4, [_Z25evaporatePheromonesKernelPdi_param_1];
	mov.u32 	%r5, %ctaid.x;
	mov.u32 	%r6, %ntid.x;
	mov.u32 	%r7, %tid.x;
	mad.lo.s32 	%r1, %r5, %r6, %r7;
	mov.u32 	%r8, %ctaid.y;
	mov.u32 	%r9, %ntid.y;
	mov.u32 	%r10, %tid.y;
	mad.lo.s32 	%r11, %r8, %r9, %r10;
	max.s32 	%r12, %r1, %r11;
	setp.ge.s32 	%p1, %r12, %r4;
	@%p1 bra 	$L__BB0_2;
	cvta.to.global.u64 	%rd2, %rd1;
	mad.lo.s32 	%r13, %r4, %r1, %r11;
	mul.wide.s32 	%rd3, %r13, 8;
	add.s64 	%rd4, %rd2, %rd3;
	ld.global.f64 	%fd1, [%rd4];
	mul.f64 	%fd2, %fd1, 0d3FE0000000000000;
	st.global.f64 	[%rd4], %fd2;
$L__BB0_2:
	ret;

}
	// .globl	_Z22updatePheromonesKernelPdPidi
.visible .entry _Z22updatePheromonesKernelPdPidi(
	.param .u64 .ptr .align 1 _Z22updatePheromonesKernelPdPidi_param_0,
	.param .u64 .ptr .align 1 _Z22updatePheromonesKernelPdPidi_param_1,
	.param .f64 _Z22updatePheromonesKernelPdPidi_param_2,
	.param .u32 _Z22updatePheromonesKernelPdPidi_param_3
)
{
	.local .align 16 .b8 	__local_depot1[16];
	.reg .b64 	%SP;
	.reg .b64 	%SPL;
	.reg .pred 	%p<21>;
	.reg .b32 	%r<21>;
	.reg .b64 	%rd<27>;
	.reg .b64 	%fd<10>;

	mov.u64 	%SPL, __local_depot1;
	cvta.local.u64 	%SP, %SPL;
	ld.param.u64 	%rd4, [_Z22updatePheromonesKernelPdPidi_param_0];
	ld.param.u64 	%rd5, [_Z22updatePheromonesKernelPdPidi_param_1];
	ld.param.f64 	%fd1, [_Z22updatePheromonesKernelPdPidi_param_2];
	ld.param.u32 	%r6, [_Z22updatePheromonesKernelPdPidi_param_3];
	cvta.to.global.u64 	%rd1, %rd4;
	cvta.to.global.u64 	%rd2, %rd5;
	add.u64 	%rd6, %SP, 0;
	add.u64 	%rd3, %SPL, 0;
	mov.u32 	%r7, %ctaid.x;
	mov.u32 	%r8, %ntid.x;
	mov.u32 	%r9, %tid.x;
	mad.lo.s32 	%r1, %r7, %r8, %r9;
	add.s32 	%r10, %r6, -1;
	setp.ge.s32 	%p1, %r1, %r10;
	@%p1 bra 	$L__BB1_4;
	mul.wide.s32 	%rd7, %r1, 4;
	add.s64 	%rd8, %rd2, %rd7;
	ld.global.u32 	%r2, [%rd8];
	ld.global.u32 	%r3, [%rd8+4];
	setp.gt.s32 	%p2, %r2, -1;
	setp.lt.s32 	%p3, %r2, %r6;
	and.pred  	%p4, %p2, %p3;
	setp.gt.s32 	%p5, %r3, -1;
	setp.lt.s32 	%p6, %r3, %r6;
	and.pred  	%p7, %p5, %p6;
	and.pred  	%p9, %p4, %p7;
	not.pred 	%p10, %p9;
	@%p10 bra 	$L__BB1_3;
	mov.f64 	%fd2, 0d4059000000000000;
	div.rn.f64 	%fd3, %fd2, %fd1;
	st.local.v2.u32 	[%rd3], {%r2, %r3};
	st.local.f64 	[%rd3+8], %fd3;
	mov.u64 	%rd12, $str;
	cvta.global.u64 	%rd13, %rd12;
	{ // callseq 1, 0
	.param .b64 param0;
	st.param.b64 	[param0], %rd13;
	.param .b64 param1;
	st.param.b64 	[param1], %rd6;
	.param .b32 retval0;
	call.uni (retval0), 
	vprintf, 
	(
	param0, 
	param1
	);
	ld.param.b32 	%r13, [retval0];
	} // callseq 1
	mad.lo.s32 	%r15, %r2, %r6, %r3;
	mul.wide.s32 	%rd15, %r15, 8;
	add.s64 	%rd16, %rd1, %rd15;
	ld.global.f64 	%fd4, [%rd16];
	add.f64 	%fd5, %fd3, %fd4;
	st.global.f64 	[%rd16], %fd5;
	bra.uni 	$L__BB1_4;
$L__BB1_3:
	st.local.v2.u32 	[%rd3], {%r2, %r3};
	mov.u64 	%rd9, $str$1;
	cvta.global.u64 	%rd10, %rd9;
	{ // callseq 0, 0
	.param .b64 param0;
	st.param.b64 	[param0], %rd10;
	.param .b64 param1;
	st.param.b64 	[param1], %rd6;
	.param .b32 retval0;
	call.uni (retval0), 
	vprintf, 
	(
	param0, 
	param1
	);
	ld.param.b32 	%r11, [retval0];
	} // callseq 0
$L__BB1_4:
	setp.ne.s32 	%p11, %r1, 0;
	@%p11 bra 	$L__BB1_8;
	mul.wide.s32 	%rd17, %r6, 4;
	add.s64 	%rd18, %rd2, %rd17;
	ld.global.u32 	%r4, [%rd18+-4];
	ld.global.u32 	%r5, [%rd2];
	setp.gt.s32 	%p12, %r4, -1;
	setp.lt.s32 	%p13, %r4, %r6;
	and.pred  	%p14, %p12, %p13;
	setp.gt.s32 	%p15, %r5, -1;
	setp.lt.s32 	%p16, %r5, %r6;
	and.pred  	%p17, %p15, %p16;
	and.pred  	%p19, %p14, %p17;
	not.pred 	%p20, %p19;
	@%p20 bra 	$L__BB1_7;
	mov.f64 	%fd6, 0d4059000000000000;
	div.rn.f64 	%fd7, %fd6, %fd1;
	st.local.v2.u32 	[%rd3], {%r4, %r5};
	st.local.f64 	[%rd3+8], %fd7;
	mov.u64 	%rd22, $str;
	cvta.global.u64 	%rd23, %rd22;
	{ // callseq 3, 0
	.param .b64 param0;
	st.param.b64 	[param0], %rd23;
	.param .b64 param1;
	st.param.b64 	[param1], %rd6;
	.param .b32 retval0;
	call.uni (retval0), 
	vprintf, 
	(
	param0, 
	param1
	);
	ld.param.b32 	%r18, [retval0];
	} // callseq 3
	mad.lo.s32 	%r20, %r4, %r6, %r5;
	mul.wide.s32 	%rd25, %r20, 8;
	add.s64 	%rd26, %rd1, %rd25;
	ld.global.f64 	%fd8, [%rd26];
	add.f64 	%fd9, %fd7, %fd8;
	st.global.f64 	[%rd26], %fd9;
	bra.uni 	$L__BB1_8;
$L__BB1_7:
	st.local.v2.u32 	[%rd3], {%r4, %r5};
	mov.u64 	%rd19, $str$1;
	cvta.global.u64 	%rd20, %rd19;
	{ // callseq 2, 0
	.param .b64 param0;
	st.param.b64 	[param0], %rd20;
	.param .b64 param1;
	st.param.b64 	[param1], %rd6;
	.param .b32 retval0;
	call.uni (retval0), 
	vprintf, 
	(
	param0, 
	param1
	);
	ld.param.b32 	%r16, [retval0];
	} // callseq 2
$L__BB1_8:
	ret;

}


// ===== COMPILED SASS (sm_100) =====

	.target	sm_100

	.elftype	@"ET_EXEC"


//--------------------- .note.nv.tkinfo           --------------------------
	.section	.note.nv.tkinfo,"",@"SHT_NOTE"
	.sectionflags	@"SHF_NOTE_NV_TKINFO"
	.tkinfo
        /*0018*/ 	.word	0x00000002
        /*0030*/ 	.string	""
        /*0030*/ 	.string	"ptxas"
        /*0030*/ 	.string	"Cuda compilation tools, release 13.0, V13.0.88"
        /*0030*/ 	.string	"Build cuda_13.0.r13.0/compiler.36424714_0"
        /*0030*/ 	.string	"-arch sm_100 -m 64 "



//--------------------- .note.nv.cuinfo           --------------------------
	.section	.note.nv.cuinfo,"",@"SHT_NOTE"
	.sectionflags	@"SHF_NOTE_NV_CUINFO"
        /*0018*/ 	.short	0x0002
        /*001a*/ 	.short	0x0064
        /*001c*/ 	.short	0x0082
	.zero		2


//--------------------- .nv.info                  --------------------------
	.section	.nv.info,"",@"SHT_CUDA_INFO"
	.align	4


	//----- nvinfo : EIATTR_REGCOUNT
	.align		4
        /*0000*/ 	.byte	0x04, 0x2f
        /*0002*/ 	.short	(.L_3 - .L_2)
	.align		4
.L_2:
        /*0004*/ 	.word	index@(_Z25evaporatePheromonesKernelPdi)
        /*0008*/ 	.word	0x00000008


	//----- nvinfo : EIATTR_FRAME_SIZE
	.align		4
.L_3:
        /*000c*/ 	.byte	0x04, 0x11
        /*000e*/ 	.short	(.L_5 - .L_4)
	.align		4
.L_4:
        /*0010*/ 	.word	index@(_Z25evaporatePheromonesKernelPdi)
        /*0014*/ 	.word	0x00000000


	//----- nvinfo : EIATTR_REGCOUNT
	.align		4
.L_5:
        /*0018*/ 	.byte	0x04, 0x2f
        /*001a*/ 	.short	(.L_7 - .L_6)
	.align		4
.L_6:
        /*001c*/ 	.word	index@(_Z22updatePheromonesKernelPdPidi)
        /*0020*/ 	.word	0x0000001d


	//----- nvinfo : EIATTR_FRAME_SIZE
	.align		4
.L_7:
        /*0024*/ 	.byte	0x04, 0x11
        /*0026*/ 	.short	(.L_9 - .L_8)
	.align		4
.L_8:
        /*0028*/ 	.word	index@($__internal_0_$__cuda_sm20_div_rn_f64_full)
        /*002c*/ 	.word	0x00000010


	//----- nvinfo : EIATTR_FRAME_SIZE
	.align		4
.L_9:
        /*0030*/ 	.byte	0x04, 0x11
        /*0032*/ 	.short	(.L_11 - .L_10)
	.align		4
.L_10:
        /*0034*/ 	.word	index@(_Z22updatePheromonesKernelPdPidi)
        /*0038*/ 	.word	0x00000010


	//----- nvinfo : EIATTR_MIN_STACK_SIZE
	.align		4
.L_11:
        /*003c*/ 	.byte	0x04, 0x12
        /*003e*/ 	.short	(.L_13 - .L_12)
	.align		4
.L_12:
        /*0040*/ 	.word	index@(_Z22updatePheromonesKernelPdPidi)
        /*0044*/ 	.word	0x00000010


	//----- nvinfo : EIATTR_MIN_STACK_SIZE
	.align		4
.L_13:
        /*0048*/ 	.byte	0x04, 0x12
        /*004a*/ 	.short	(.L_15 - .L_14)
	.align		4
.L_14:
        /*004c*/ 	.word	index@(_Z25evaporatePheromonesKernelPdi)
        /*0050*/ 	.word	0x00000000
.L_15:


//--------------------- .nv.compat                --------------------------
	.section	.nv.compat,"",@"SHT_CUDA_COMPAT_INFO"
	.align	4
        /*0000*/ 	.byte	0x02, 0x09, 0x00, 0x00, 0x02, 0x02, 0x01, 0x00, 0x02, 0x05, 0x05, 0x00, 0x03, 0x07, 0x01, 0x01
        /*0010*/ 	.byte	0x02, 0x03, 0x00, 0x00, 0x02, 0x06, 0x01, 0x00, 0x04, 0x0b, 0x08, 0x00, 0x01, 0x00, 0x00, 0x00
        /*0020*/ 	.byte	0x00, 0x00, 0x00, 0x00


//--------------------- .nv.info._Z22updatePheromonesKernelPdPidi --------------------------
	.section	.nv.info._Z22updatePheromonesKernelPdPidi,"",@"SHT_CUDA_INFO"
	.sectionflags	@""
	.align	4


	//----- nvinfo : EIATTR_CUDA_API_VERSION
	.align		4
        /*0000*/ 	.byte	0x04, 0x37
        /*0002*/ 	.short	(.L_17 - .L_16)
.L_16:
        /*0004*/ 	.word	0x00000082


	//----- nvinfo : EIATTR_KPARAM_INFO
	.align		4
.L_17:
        /*0008*/ 	.byte	0x04, 0x17
        /*000a*/ 	.short	(.L_19 - .L_18)
.L_18:
        /*000c*/ 	.word	0x00000000
        /*0010*/ 	.short	0x0003
        /*0012*/ 	.short	0x0018
        /*0014*/ 	.byte	0x00, 0xf0, 0x11, 0x00


	//----- nvinfo : EIATTR_KPARAM_INFO
	.align		4
.L_19:
        /*0018*/ 	.byte	0x04, 0x17
        /*001a*/ 	.short	(.L_21 - .L_20)
.L_20:
        /*001c*/ 	.word	0x00000000
        /*0020*/ 	.short	0x0002
        /*0022*/ 	.short	0x0010
        /*0024*/ 	.byte	0x00, 0xf0, 0x21, 0x00


	//----- nvinfo : EIATTR_KPARAM_INFO
	.align		4
.L_21:
        /*0028*/ 	.byte	0x04, 0x17
        /*002a*/ 	.short	(.L_23 - .L_22)
.L_22:
        /*002c*/ 	.word	0x00000000
        /*0030*/ 	.short	0x0001
        /*0032*/ 	.short	0x0008
        /*0034*/ 	.byte	0x00, 0xf5, 0x21, 0x00


	//----- nvinfo : EIATTR_KPARAM_INFO
	.align		4
.L_23:
        /*0038*/ 	.byte	0x04, 0x17
        /*003a*/ 	.short	(.L_25 - .L_24)
.L_24:
        /*003c*/ 	.word	0x00000000
        /*0040*/ 	.short	0x0000
        /*0042*/ 	.short	0x0000
        /*0044*/ 	.byte	0x00, 0xf5, 0x21, 0x00


	//----- nvinfo : EIATTR_SPARSE_MMA_MASK
	.align		4
.L_25:
        /*0048*/ 	.byte	0x03, 0x50
        /*004a*/ 	.short	0x0000


	//----- nvinfo : EIATTR_MAXREG_COUNT
	.align		4
        /*004c*/ 	.byte	0x03, 0x1b
        /*004e*/ 	.short	0x00ff


	//----- nvinfo : EIATTR_EXTERNS
	.align		4
        /*0050*/ 	.byte	0x04, 0x0f
        /*0052*/ 	.short	(.L_27 - .L_26)


	//   ....[0]....
	.align		4
.L_26:
        /*0054*/ 	.word	index@(vprintf)


	//----- nvinfo : EIATTR_MERCURY_ISA_VERSION
	.align		4
.L_27:
        /*0058*/ 	.byte	0x03, 0x5f
        /*005a*/ 	.short	0x0101


	//----- nvinfo : EIATTR_VRC_CTA_INIT_COUNT
	.align		4
        /*005c*/ 	.byte	0x02, 0x4a
	.zero		1
	.zero		1


	//----- nvinfo : EIATTR_SYSCALL_OFFSETS
	.align		4
        /*0060*/ 	.byte	0x04, 0x46
        /*0062*/ 	.short	(.L_29 - .L_28)


	//   ....[0]....
.L_28:
        /*0064*/ 	.word	0x00000390


	//   ....[1]....
        /*0068*/ 	.word	0x000004b0


	//   ....[2]....
        /*006c*/ 	.word	0x00000760


	//   ....[3]....
        /*0070*/ 	.word	0x00000880


	//----- nvinfo : EIATTR_EXIT_INSTR_OFFSETS
	.align		4
.L_29:
        /*0074*/ 	.byte	0x04, 0x1c
        /*0076*/ 	.short	(.L_31 - .L_30)


	//   ....[0]....
.L_30:
        /*0078*/ 	.word	0x000004e0


	//   ....[1]....
        /*007c*/ 	.word	0x000007e0


	//   ....[2]....
        /*0080*/ 	.word	0x00000890


	//----- nvinfo : EIATTR_CRS_STACK_SIZE
	.align		4
.L_31:
        /*0084*/ 	.byte	0x04, 0x1e
        /*0086*/ 	.short	(.L_33 - .L_32)
.L_32:
        /*0088*/ 	.word	0x00000000


	//----- nvinfo : EIATTR_CBANK_PARAM_SIZE
	.align		4
.L_33:
        /*008c*/ 	.byte	0x03, 0x19
        /*008e*/ 	.short	0x001c


	//----- nvinfo : EIATTR_PARAM_CBANK
	.align		4
        /*0090*/ 	.byte	0x04, 0x0a
        /*0092*/ 	.short	(.L_35 - .L_34)
	.align		4
.L_34:
        /*0094*/ 	.word	index@(.nv.constant0._Z22updatePheromonesKernelPdPidi)
        /*0098*/ 	.short	0x0380
        /*009a*/ 	.short	0x001c


	//----- nvinfo : EIATTR_SW_WAR
	.align		4
.L_35:
        /*009c*/ 	.byte	0x04, 0x36
        /*009e*/ 	.short	(.L_37 - .L_36)
.L_36:
        /*00a0*/ 	.word	0x00000008
.L_37:


//--------------------- .nv.info._Z25evaporatePheromonesKernelPdi --------------------------
	.section	.nv.info._Z25evaporatePheromonesKernelPdi,"",@"SHT_CUDA_INFO"
	.sectionflags	@""
	.align	4


	//----- nvinfo : EIATTR_CUDA_API_VERSION
	.align		4
        /*0000*/ 	.byte	0x04, 0x37
        /*0002*/ 	.short	(.L_39 - .L_38)
.L_38:
        /*0004*/ 	.word	0x00000082


	//----- nvinfo : EIATTR_KPARAM_INFO
	.align		4
.L_39:
        /*0008*/ 	.byte	0x04, 0x17
        /*000a*/ 	.short	(.L_41 - .L_40)
.L_40:
        /*000c*/ 	.word	0x00000000
        /*0010*/ 	.short	0x0001
        /*0012*/ 	.short	0x0008
        /*0014*/ 	.byte	0x00, 0xf0, 0x11, 0x00


	//----- nvinfo : EIATTR_KPARAM_INFO
	.align		4
.L_41:
        /*0018*/ 	.byte	0x04, 0x17
        /*001a*/ 	.short	(.L_43 - .L_42)
.L_42:
        /*001c*/ 	.word	0x00000000
        /*0020*/ 	.short	0x0000
        /*0022*/ 	.short	0x0000
        /*0024*/ 	.byte	0x00, 0xf5, 0x21, 0x00


	//----- nvinfo : EIATTR_SPARSE_MMA_MASK
	.align		4
.L_43:
        /*0028*/ 	.byte	0x03, 0x50
        /*002a*/ 	.short	0x0000


	//----- nvinfo : EIATTR_MAXREG_COUNT
	.align		4
        /*002c*/ 	.byte	0x03, 0x1b
        /*002e*/ 	.short	0x00ff


	//----- nvinfo : EIATTR_MERCURY_ISA_VERSION
	.align		4
        /*0030*/ 	.byte	0x03, 0x5f
        /*0032*/ 	.short	0x0101


	//----- nvinfo : EIATTR_VRC_CTA_INIT_COUNT
	.align		4
        /*0034*/ 	.byte	0x02, 0x4a
	.zero		1
	.zero		1


	//----- nvinfo : EIATTR_EXIT_INSTR_OFFSETS
	.align		4
        /*0038*/ 	.byte	0x04, 0x1c
        /*003a*/ 	.short	(.L_45 - .L_44)


	//   ....[0]....
.L_44:
        /*003c*/ 	.word	0x000000c0


	//   ....[1]....
        /*0040*/ 	.word	0x00000140


	//----- nvinfo : EIATTR_CBANK_PARAM_SIZE
	.align		4
.L_45:
        /*0044*/ 	.byte	0x03, 0x19
        /*0046*/ 	.short	0x000c


	//----- nvinfo : EIATTR_PARAM_CBANK
	.align		4
        /*0048*/ 	.byte	0x04, 0x0a
        /*004a*/ 	.short	(.L_47 - .L_46)
	.align		4
.L_46:
        /*004c*/ 	.word	index@(.nv.constant0._Z25evaporatePheromonesKernelPdi)
        /*0050*/ 	.short	0x0380
        /*0052*/ 	.short	0x000c


	//----- nvinfo : EIATTR_SW_WAR
	.align		4
.L_47:
        /*0054*/ 	.byte	0x04, 0x36
        /*0056*/ 	.short	(.L_49 - .L_48)
.L_48:
        /*0058*/ 	.word	0x00000008
.L_49:


//--------------------- .nv.callgraph             --------------------------
	.section	.nv.callgraph,"",@"SHT_CUDA_CALLGRAPH"
	.align	4
	.sectionentsize	8
	.align		4
        /*0000*/ 	.word	0x00000000
	.align		4
        /*0004*/ 	.word	0xffffffff
	.align		4
        /*0008*/ 	.word	index@(_Z22updatePheromonesKernelPdPidi)
	.align		4
        /*000c*/ 	.word	index@(vprintf)
	.align		4
        /*0010*/ 	.word	0x00000000
	.align		4
        /*0014*/ 	.word	0xfffffffe
	.align		4
        /*0018*/ 	.word	0x00000000
	.align		4
        /*001c*/ 	.word	0xfffffffd
	.align		4
        /*0020*/ 	.word	0x00000000
	.align		4
        /*0024*/ 	.word	0xfffffffc


//--------------------- .nv.constant4             --------------------------
	.section	.nv.constant4,"a",@progbits
	.align	8
	.align		8
.nv.constant4:
        /*0000*/ 	.dword	vprintf
	.align		8
        /*0008*/ 	.dword	$str
	.align		8
        /*0010*/ 	.dword	$str$1


//--------------------- .text._Z22updatePheromonesKernelPdPidi --------------------------
	.section	.text._Z22updatePheromonesKernelPdPidi,"ax",@progbits
	.align	128
        .global         _Z22updatePheromonesKernelPdPidi
        .type           _Z22updatePheromonesKernelPdPidi,@function
        .size           _Z22updatePheromonesKernelPdPidi,(.L_x_16 - _Z22updatePheromonesKernelPdPidi)
        .other          _Z22updatePheromonesKernelPdPidi,@"STO_CUDA_ENTRY STV_DEFAULT"
_Z22updatePheromonesKernelPdPidi:
.text._Z22updatePheromonesKernelPdPidi:
[----:B------:R-:W0:Y:S01]  /*0000*/  LDC R1, c[0x0][0x37c] ;  /* 0x0000df00ff017b82 */ /* 0x000e220000000800 */
[----:B------:R-:W1:Y:S01]  /*0010*/  S2R R3, SR_TID.X ;  /* 0x0000000000037919 */ /* 0x000e620000002100 */
[----:B------:R-:W2:Y:S06]  /*0020*/  LDCU UR6, c[0x0][0x2fc] ;  /* 0x00005f80ff0677ac */ /* 0x000eac0008000800 */
[----:B------:R-:W1:Y:S01]  /*0030*/  S2UR UR7, SR_CTAID.X ;  /* 0x00000000000779c3 */ /* 0x000e620000002500 */
[----:B0-----:R-:W-:Y:S01]  /*0040*/  VIADD R1, R1, 0xfffffff0 ;  /* 0xfffffff001017836 */ /* 0x001fe20000000000 */
[----:B------:R-:W-:Y:S01]  /*0050*/  BSSY.RECONVERGENT B6, `(.L_x_0) ;  /* 0x0000047000067945 */ /* 0x000fe20003800200 */
[----:B------:R-:W0:Y:S01]  /*0060*/  LDCU UR41, c[0x0][0x398] ;  /* 0x00007300ff2977ac */ /* 0x000e220008000800 */
[----:B------:R-:W3:Y:S04]  /*0070*/  LDCU UR5, c[0x0][0x2f8] ;  /* 0x00005f00ff0577ac */ /* 0x000ee80008000800 */
[----:B------:R-:W1:Y:S01]  /*0080*/  LDC R24, c[0x0][0x360] ;  /* 0x0000d800ff187b82 */ /* 0x000e620000000800 */
[----:B------:R-:W4:Y:S01]  /*0090*/  LDCU.64 UR36, c[0x0][0x358] ;  /* 0x00006b00ff2477ac */ /* 0x000f220008000a00 */
[----:B------:R-:W1:Y:S06]  /*00a0*/  LDCU UR40, c[0x0][0x390] ;  /* 0x00007200ff2877ac */ /* 0x000e6c0008000800 */
[----:B------:R-:W4:Y:S01]  /*00b0*/  LDC R19, c[0x0][0x394] ;  /* 0x0000e500ff137b82 */ /* 0x000f220000000800 */
[----:B------:R-:W-:Y:S01]  /*00c0*/  UMOV UR38, URZ ;  /* 0x000000ff00267c82 */ /* 0x000fe20008000000 */
[----:B------:R-:W-:Y:S01]  /*00d0*/  UMOV UR39, 0x40590000 ;  /* 0x4059000000277882 */ /* 0x000fe20000000000 */
[----:B0-----:R-:W-:Y:S01]  /*00e0*/  UIADD3 UR4, UPT, UPT, UR41, -0x1, URZ ;  /* 0xffffffff29047890 */ /* 0x001fe2000fffe0ff */
[----:B---3--:R-:W-:-:S05]  /*00f0*/  IADD3 R2, P1, PT, R1, UR5, RZ ;  /* 0x0000000501027c10 */ /* 0x008fca000ff3e0ff */
[----:B--2---:R-:W-:Y:S02]  /*0100*/  IMAD.X R18, RZ, RZ, UR6, P1 ;  /* 0x00000006ff127e24 */ /* 0x004fe400088e06ff */
[----:B-1----:R-:W-:-:S05]  /*0110*/  IMAD R24, R24, UR7, R3 ;  /* 0x0000000718187c24 */ /* 0x002fca000f8e0203 */
[----:B------:R-:W-:-:S13]  /*0120*/  ISETP.GE.AND P0, PT, R24, UR4, PT ;  /* 0x0000000418007c0c */ /* 0x000fda000bf06270 */
[----:B----4-:R-:W-:Y:S05]  /*0130*/  @P0 BRA `(.L_x_1) ;  /* 0x0000000000e00947 */ /* 0x010fea0003800000 */
[----:B------:R-:W0:Y:S02]  /*0140*/  LDC.64 R4, c[0x0][0x388] ;  /* 0x0000e200ff047b82 */ /* 0x000e240000000a00 */
[----:B0-----:R-:W-:-:S05]  /*0150*/  IMAD.WIDE R4, R24, 0x4, R4 ;  /* 0x0000000418047825 */ /* 0x001fca00078e0204 */
[----:B------:R-:W2:Y:S04]  /*0160*/  LDG.E R22, desc[UR36][R4.64] ;  /* 0x0000002404167981 */ /* 0x000ea8000c1e1900 */
[----:B------:R-:W3:Y:S01]  /*0170*/  LDG.E R23, desc[UR36][R4.64+0x4] ;  /* 0x0000042404177981 */ /* 0x000ee2000c1e1900 */
[C---:B--2---:R-:W-:Y:S02]  /*0180*/  ISETP.GE.AND P0, PT, R22.reuse, UR41, PT ;  /* 0x0000002916007c0c */ /* 0x044fe4000bf06270 */
[C---:B---3--:R-:W-:Y:S02]  /*0190*/  ISETP.GE.AND P1, PT, R23.reuse, UR41, PT ;  /* 0x0000002917007c0c */ /* 0x048fe4000bf26270 */
[----:B------:R-:W-:Y:S02]  /*01a0*/  ISETP.GT.AND P0, PT, R22, -0x1, !P0 ;  /* 0xffffffff1600780c */ /* 0x000fe40004704270 */
[----:B------:R-:W-:-:S04]  /*01b0*/  ISETP.GT.AND P1, PT, R23, -0x1, !P1 ;  /* 0xffffffff1700780c */ /* 0x000fc80004f24270 */
[----:B------:R-:W-:-:S13]  /*01c0*/  PLOP3.LUT P0, PT, P0, P1, PT, 0x80, 0x8 ;  /* 0x000000000008781c */ /* 0x000fda0000703070 */
[----:B------:R-:W-:Y:S05]  /*01d0*/  @!P0 BRA `(.L_x_2) ;  /* 0x0000000000908947 */ /* 0x000fea0003800000 */
[----:B------:R-:W0:Y:S01]  /*01e0*/  LDCU UR4, c[0x0][0x394] ;  /* 0x00007280ff0477ac */ /* 0x000e220008000800 */
[----:B------:R-:W1:Y:S01]  /*01f0*/  LDC.64 R8, c[0x0][0x390] ;  /* 0x0000e400ff087b82 */ /* 0x000e620000000a00 */
[----:B------:R-:W-:Y:S01]  /*0200*/  IMAD.MOV.U32 R4, RZ, RZ, 0x1 ;  /* 0x00000001ff047424 */ /* 0x000fe200078e00ff */
[----:B0-----:R-:W1:Y:S05]  /*0210*/  MUFU.RCP64H R5, UR4 ;  /* 0x0000000400057d08 */ /* 0x001e6a0008001800 */
[----:B-1----:R-:W-:-:S08]  /*0220*/  DFMA R6, R4, -R8, 1 ;  /* 0x3ff000000406742b */ /* 0x002fd00000000808 */
[----:B------:R-:W-:-:S08]  /*0230*/  DFMA R6, R6, R6, R6 ;  /* 0x000000060606722b */ /* 0x000fd00000000006 */
[----:B------:R-:W-:-:S08]  /*0240*/  DFMA R6, R4, R6, R4 ;  /* 0x000000060406722b */ /* 0x000fd00000000004 */
[----:B------:R-:W-:-:S08]  /*0250*/  DFMA R4, R6, -R8, 1 ;  /* 0x3ff000000604742b */ /* 0x000fd00000000808 */
[----:B------:R-:W-:-:S08]  /*0260*/  DFMA R4, R6, R4, R6 ;  /* 0x000000040604722b */ /* 0x000fd00000000006 */
[----:B------:R-:W-:-:S08]  /*0270*/  DMUL R16, R4, 100 ;  /* 0x4059000004107828 */ /* 0x000fd00000000000 */
[----:B------:R-:W-:-:S08]  /*0280*/  DFMA R6, R16, -R8, 100 ;  /* 0x405900001006742b */ /* 0x000fd00000000808 */
[----:B------:R-:W-:-:S10]  /*0290*/  DFMA R16, R4, R6, R16 ;  /* 0x000000060410722b */ /* 0x000fd40000000010 */
[----:B------:R-:W-:-:S05]  /*02a0*/  FFMA R0, RZ, UR4, R17 ;  /* 0x00000004ff007c23 */ /* 0x000fca0008000011 */
[----:B------:R-:W-:-:S13]  /*02b0*/  FSETP.GT.AND P0, PT, |R0|, 1.469367938527859385e-39, PT ;  /* 0x001000000000780b */ /* 0x000fda0003f04200 */
[----:B------:R-:W-:Y:S05]  /*02c0*/  @P0 BRA `(.L_x_3) ;  /* 0x0000000000080947 */ /* 0x000fea0003800000 */
[----:B------:R-:W-:-:S07]  /*02d0*/  MOV R0, 0x2f0 ;  /* 0x000002f000007802 */ /* 0x000fce0000000f00 */
[----:B------:R-:W-:Y:S05]  /*02e0*/  CALL.REL.NOINC `($__internal_0_$__cuda_sm20_div_rn_f64_full) ;  /* 0x00000004006c7944 */ /* 0x000fea0003c00000 */
.L_x_3:
[----:B------:R-:W-:Y:S01]  /*02f0*/  MOV R0, 0x0 ;  /* 0x0000000000007802 */ /* 0x000fe20000000f00 */
[----:B------:R0:W-:Y:S01]  /*0300*/  STL.64 [R1], R22 ;  /* 0x0000001601007387 */ /* 0x0001e20000100a00 */
[----:B------:R-:W1:Y:S01]  /*0310*/  LDCU.64 UR4, c[0x4][0x8] ;  /* 0x01000100ff0477ac */ /* 0x000e620008000a00 */
[----:B------:R-:W-:Y:S01]  /*0320*/  IMAD.MOV.U32 R6, RZ, RZ, R2 ;  /* 0x000000ffff067224 */ /* 0x000fe200078e0002 */
[----:B------:R0:W2:Y:S01]  /*0330*/  LDC.64 R8, c[0x4][R0] ;  /* 0x0100000000087b82 */ /* 0x0000a20000000a00 */
[----:B------:R0:W-:Y:S01]  /*0340*/  STL.64 [R1+0x8], R16 ;  /* 0x0000081001007387 */ /* 0x0001e20000100a00 */
[----:B------:R-:W-:Y:S02]  /*0350*/  IMAD.MOV.U32 R7, RZ, RZ, R18 ;  /* 0x000000ffff077224 */ /* 0x000fe400078e0012 */
[----:B-1----:R-:W-:Y:S02]  /*0360*/  IMAD.U32 R4, RZ, RZ, UR4 ;  /* 0x00000004ff047e24 */ /* 0x002fe4000f8e00ff */
[----:B0-----:R-:W-:-:S07]  /*0370*/  IMAD.U32 R5, RZ, RZ, UR5 ;  /* 0x00000005ff057e24 */ /* 0x001fce000f8e00ff */
[----:B------:R-:W-:-:S07]  /*0380*/  LEPC R20, `(.L_x_4) ;  /* 0x000000001014794e */ /* 0x000fce0000000000 */
[----:B--2---:R-:W-:Y:S05]  /*0390*/  CALL.ABS.NOINC R8 ;  /* 0x0000000008007343 */ /* 0x004fea0003c00000 */
.L_x_4:
[----:B------:R-:W0:Y:S01]  /*03a0*/  LDC.64 R4, c[0x0][0x380] ;  /* 0x0000e000ff047b82 */ /* 0x000e220000000a00 */
[----:B------:R-:W1:Y:S02]  /*03b0*/  LDCU UR4, c[0x0][0x398] ;  /* 0x00007300ff0477ac */ /* 0x000e640008000800 */
[----:B-1----:R-:W-:-:S04]  /*03c0*/  IMAD R23, R22, UR4, R23 ;  /* 0x0000000416177c24 */ /* 0x002fc8000f8e0217 */
[----:B0-----:R-:W-:-:S05]  /*03d0*/  IMAD.WIDE R4, R23, 0x8, R4 ;  /* 0x0000000817047825 */ /* 0x001fca00078e0204 */
[----:B------:R-:W2:Y:S02]  /*03e0*/  LDG.E.64 R6, desc[UR36][R4.64] ;  /* 0x0000002404067981 */ /* 0x000ea4000c1e1b00 */
[----:B--2---:R-:W-:-:S07]  /*03f0*/  DADD R6, R6, R16 ;  /* 0x0000000006067229 */ /* 0x004fce0000000010 */
[----:B------:R0:W-:Y:S01]  /*0400*/  STG.E.64 desc[UR36][R4.64], R6 ;  /* 0x0000000604007986 */ /* 0x0001e2000c101b24 */
[----:B------:R-:W-:Y:S05]  /*0410*/  BRA `(.L_x_1) ;  /* 0x0000000000287947 */ /* 0x000fea0003800000 */
.L_x_2:
[----:B------:R-:W-:Y:S01]  /*0420*/  MOV R0, 0x0 ;  /* 0x0000000000007802 */ /* 0x000fe20000000f00 */
[----:B------:R0:W-:Y:S01]  /*0430*/  STL.64 [R1], R22 ;  /* 0x0000001601007387 */ /* 0x0001e20000100a00 */
[----:B------:R-:W1:Y:S01]  /*0440*/  LDCU.64 UR4, c[0x4][0x10] ;  /* 0x01000200ff0477ac */ /* 0x000e620008000a00 */
[----:B------:R-:W-:Y:S01]  /*0450*/  IMAD.MOV.U32 R6, RZ, RZ, R2 ;  /* 0x000000ffff067224 */ /* 0x000fe200078e0002 */
[----:B------:R0:W2:Y:S01]  /*0460*/  LDC.64 R8, c[0x4][R0] ;  /* 0x0100000000087b82 */ /* 0x0000a20000000a00 */
[----:B------:R-:W-:Y:S02]  /*0470*/  IMAD.MOV.U32 R7, RZ, RZ, R18 ;  /* 0x000000ffff077224 */ /* 0x000fe400078e0012 */
[----:B-1----:R-:W-:Y:S02]  /*0480*/  IMAD.U32 R4, RZ, RZ, UR4 ;  /* 0x00000004ff047e24 */ /* 0x002fe4000f8e00ff */
[----:B0-----:R-:W-:-:S07]  /*0490*/  IMAD.U32 R5, RZ, RZ, UR5 ;  /* 0x00000005ff057e24 */ /* 0x001fce000f8e00ff */
[----:B------:R-:W-:-:S07]  /*04a0*/  LEPC R20, `(.L_x_1) ;  /* 0x000000001014794e */ /* 0x000fce0000000000 */
[----:B--2---:R-:W-:Y:S05]  /*04b0*/  CALL.ABS.NOINC R8 ;  /* 0x0000000008007343 */ /* 0x004fea0003c00000 */
.L_x_1:
[----:B------:R-:W-:Y:S05]  /*04c0*/  BSYNC.RECONVERGENT B6 ;  /* 0x0000000000067941 */ /* 0x000fea0003800200 */
.L_x_0:
[----:B------:R-:W-:-:S13]  /*04d0*/  ISETP.NE.AND P0, PT, R24, RZ, PT ;  /* 0x000000ff1800720c */ /* 0x000fda0003f05270 */
[----:B------:R-:W-:Y:S05]  /*04e0*/  @P0 EXIT ;  /* 0x000000000000094d */ /* 0x000fea0003800000 */
[----:B------:R-:W1:Y:S08]  /*04f0*/  LDC R3, c[0x0][0x398] ;  /* 0x0000e600ff037b82 */ /* 0x000e700000000800 */
[----:B0-----:R-:W1:Y:S08]  /*0500*/  LDC.64 R4, c[0x0][0x388] ;  /* 0x0000e200ff047b82 */ /* 0x001e700000000a00 */
[----:B------:R-:W0:Y:S01]  /*0510*/  LDC.64 R6, c[0x0][0x388] ;  /* 0x0000e200ff067b82 */ /* 0x000e220000000a00 */
[----:B-1----:R-:W-:-:S05]  /*0520*/  IMAD.WIDE R4, R3, 0x4, R4 ;  /* 0x0000000403047825 */ /* 0x002fca00078e0204 */
[----:B------:R-:W2:Y:S04]  /*0530*/  LDG.E R22, desc[UR36][R4.64+-0x4] ;  /* 0xfffffc2404167981 */ /* 0x000ea8000c1e1900 */
[----:B0-----:R-:W3:Y:S01]  /*0540*/  LDG.E R23, desc[UR36][R6.64] ;  /* 0x0000002406177981 */ /* 0x001ee2000c1e1900 */
[CC--:B--2---:R-:W-:Y:S02]  /*0550*/  ISETP.GE.AND P1, PT, R22.reuse, R3.reuse, PT ;  /* 0x000000031600720c */ /* 0x0c4fe40003f26270 */
[C---:B---3--:R-:W-:Y:S02]  /*0560*/  ISETP.GE.AND P0, PT, R23.reuse, R3, PT ;  /* 0x000000031700720c */ /* 0x048fe40003f06270 */
        /* <DEDUP_REMOVED lines=21> */
.L_x_6:
        /* <DEDUP_REMOVED lines=11> */
.L_x_7:
[----:B------:R-:W0:Y:S01]  /*0770*/  LDC.64 R2, c[0x0][0x380] ;  /* 0x0000e000ff027b82 */ /* 0x000e220000000a00 */
[----:B------:R-:W1:Y:S02]  /*0780*/  LDCU UR4, c[0x0][0x398] ;  /* 0x00007300ff0477ac */ /* 0x000e640008000800 */
[----:B-1----:R-:W-:-:S04]  /*0790*/  IMAD R23, R22, UR4, R23 ;  /* 0x0000000416177c24 */ /* 0x002fc8000f8e0217 */
[----:B0-----:R-:W-:-:S05]  /*07a0*/  IMAD.WIDE R2, R23, 0x8, R2 ;  /* 0x0000000817027825 */ /* 0x001fca00078e0202 */
[----:B------:R-:W2:Y:S02]  /*07b0*/  LDG.E.64 R4, desc[UR36][R2.64] ;  /* 0x0000002402047981 */ /* 0x000ea4000c1e1b00 */
[----:B--2---:R-:W-:-:S07]  /*07c0*/  DADD R4, R4, R16 ;  /* 0x0000000004047229 */ /* 0x004fce0000000010 */
[----:B------:R-:W-:Y:S01]  /*07d0*/  STG.E.64 desc[UR36][R2.64], R4 ;  /* 0x0000000402007986 */ /* 0x000fe2000c101b24 */
[----:B------:R-:W-:Y:S05]  /*07e0*/  EXIT ;  /* 0x000000000000794d */ /* 0x000fea0003800000 */
.L_x_5:
        /* <DEDUP_REMOVED lines=10> */
.L_x_8:
[----:B------:R-:W-:Y:S05]  /*0890*/  EXIT ;  /* 0x000000000000794d */ /* 0x000fea0003800000 */
        .weak           $__internal_0_$__cuda_sm20_div_rn_f64_full
        .type           $__internal_0_$__cuda_sm20_div_rn_f64_full,@function
        .size           $__internal_0_$__cuda_sm20_div_rn_f64_full,(.L_x_16 - $__internal_0_$__cuda_sm20_div_rn_f64_full)
$__internal_0_$__cuda_sm20_div_rn_f64_full:
[C---:B------:R-:W-:Y:S01]  /*08a0*/  FSETP.GEU.AND P0, PT, |R19|.reuse, 1.469367938527859385e-39, PT ;  /* 0x001000001300780b */ /* 0x040fe20003f0e200 */
[----:B------:R-:W-:Y:S01]  /*08b0*/  IMAD.U32 R6, RZ, RZ, UR40 ;  /* 0x00000028ff067e24 */ /* 0x000fe2000f8e00ff */
[C---:B------:R-:W-:Y:S01]  /*08c0*/  LOP3.LUT R3, R19.reuse, 0x800fffff, RZ, 0xc0, !PT ;  /* 0x800fffff13037812 */ /* 0x040fe200078ec0ff */
[----:B------:R-:W-:Y:S01]  /*08d0*/  IMAD.MOV.U32 R7, RZ, RZ, R19 ;  /* 0x000000ffff077224 */ /* 0x000fe200078e0013 */
[----:B------:R-:W-:Y:S01]  /*08e0*/  LOP3.LUT R16, R19, 0x7ff00000, RZ, 0xc0, !PT ;  /* 0x7ff0000013107812 */ /* 0x000fe200078ec0ff */
[----:B------:R-:W-:Y:S01]  /*08f0*/  IMAD.U32 R8, RZ, RZ, UR40 ;  /* 0x00000028ff087e24 */ /* 0x000fe2000f8e00ff */
[----:B------:R-:W-:Y:S01]  /*0900*/  LOP3.LUT R9, R3, 0x3ff00000, RZ, 0xfc, !PT ;  /* 0x3ff0000003097812 */ /* 0x000fe200078efcff */
[----:B------:R-:W-:Y:S02]  /*0910*/  IMAD.MOV.U32 R12, RZ, RZ, 0x1 ;  /* 0x00000001ff0c7424 */ /* 0x000fe400078e00ff */
[----:B------:R-:W-:-:S04]  /*0920*/  IMAD.MOV.U32 R20, RZ, RZ, 0x1ca00000 ;  /* 0x1ca00000ff147424 */ /* 0x000fc800078e00ff */
[----:B------:R-:W-:-:S06]  /*0930*/  @!P0 DMUL R8, R6, 8.98846567431157953865e+307 ;  /* 0x7fe0000006088828 */ /* 0x000fcc0000000000 */
[----:B------:R-:W0:Y:S02]  /*0940*/  MUFU.RCP64H R13, R9 ;  /* 0x00000009000d7308 */ /* 0x000e240000001800 */
[----:B0-----:R-:W-:-:S08]  /*0950*/  DFMA R4, R12, -R8, 1 ;  /* 0x3ff000000c04742b */ /* 0x001fd00000000808 */
[----:B------:R-:W-:Y:S01]  /*0960*/  DFMA R10, R4, R4, R4 ;  /* 0x00000004040a722b */ /* 0x000fe20000000004 */
[----:B------:R-:W-:Y:S02]  /*0970*/  IMAD.U32 R5, RZ, RZ, UR39 ;  /* 0x00000027ff057e24 */ /* 0x000fe4000f8e00ff */
[----:B------:R-:W-:-:S03]  /*0980*/  IMAD.U32 R4, RZ, RZ, UR38 ;  /* 0x00000026ff047e24 */ /* 0x000fc6000f8e00ff */
[----:B------:R-:W-:Y:S02]  /*0990*/  LOP3.LUT R3, R5, 0x7ff00000, RZ, 0xc0, !PT ;  /* 0x7ff0000005037812 */ /* 0x000fe400078ec0ff */
[----:B------:R-:W-:Y:S01]  /*09a0*/  DFMA R12, R12, R10, R12 ;  /* 0x0000000a0c0c722b */ /* 0x000fe2000000000c */
[----:B------:R-:W-:Y:S01]  /*09b0*/  IMAD.MOV.U32 R10, RZ, RZ, R4 ;  /* 0x000000ffff0a7224 */ /* 0x000fe200078e0004 */
[----:B------:R-:W-:Y:S01]  /*09c0*/  ISETP.GE.U32.AND P1, PT, R3, R16, PT ;  /* 0x000000100300720c */ /* 0x000fe20003f26070 */
[----:B------:R-:W-:-:S03]  /*09d0*/  IMAD.MOV.U32 R21, RZ, RZ, R3 ;  /* 0x000000ffff157224 */ /* 0x000fc600078e0003 */
[----:B------:R-:W-:Y:S02]  /*09e0*/  SEL R11, R20, 0x63400000, !P1 ;  /* 0x63400000140b7807 */ /* 0x000fe40004800000 */
[----:B------:R-:W-:Y:S01]  /*09f0*/  DFMA R14, R12, -R8, 1 ;  /* 0x3ff000000c0e742b */ /* 0x000fe20000000808 */
[----:B------:R-:W-:Y:S02]  /*0a00*/  FSETP.GEU.AND P1, PT, |R5|, 1.469367938527859385e-39, PT ;  /* 0x001000000500780b */ /* 0x000fe40003f2e200 */
[----:B------:R-:W-:-:S05]  /*0a10*/  LOP3.LUT R11, R11, 0x800fffff, R5, 0xf8, !PT ;  /* 0x800fffff0b0b7812 */ /* 0x000fca00078ef805 */
[----:B------:R-:W-:-:S06]  /*0a20*/  DFMA R12, R12, R14, R12 ;  /* 0x0000000e0c0c722b */ /* 0x000fcc000000000c */
[----:B------:R-:W-:Y:S05]  /*0a30*/  @P1 BRA `(.L_x_9) ;  /* 0x0000000000201947 */ /* 0x000fea0003800000 */
[----:B------:R-:W-:-:S04]  /*0a40*/  LOP3.LUT R14, R7, 0x7ff00000, RZ, 0xc0, !PT ;  /* 0x7ff00000070e7812 */ /* 0x000fc800078ec0ff */
[----:B------:R-:W-:Y:S01]  /*0a50*/  ISETP.GE.U32.AND P1, PT, R3, R14, PT ;  /* 0x0000000e0300720c */ /* 0x000fe20003f26070 */
[----:B------:R-:W-:-:S03]  /*0a60*/  IMAD.MOV.U32 R14, RZ, RZ, RZ ;  /* 0x000000ffff0e7224 */ /* 0x000fc600078e00ff */
[----:B------:R-:W-:-:S04]  /*0a70*/  SEL R15, R20, 0x63400000, !P1 ;  /* 0x63400000140f7807 */ /* 0x000fc80004800000 */
[----:B------:R-:W-:-:S04]  /*0a80*/  LOP3.LUT R15, R15, 0x80000000, R5, 0xf8, !PT ;  /* 0x800000000f0f7812 */ /* 0x000fc800078ef805 */
[----:B------:R-:W-:-:S06]  /*0a90*/  LOP3.LUT R15, R15, 0x100000, RZ, 0xfc, !PT ;  /* 0x001000000f0f7812 */ /* 0x000fcc00078efcff */
[----:B------:R-:W-:-:S10]  /*0aa0*/  DFMA R10, R10, 2, -R14 ;  /* 0x400000000a0a782b */ /* 0x000fd4000000080e */
[----:B------:R-:W-:-:S07]  /*0ab0*/  LOP3.LUT R21, R11, 0x7ff00000, RZ, 0xc0, !PT ;  /* 0x7ff000000b157812 */ /* 0x000fce00078ec0ff */
.L_x_9:
[----:B------:R-:W-:Y:S01]  /*0ac0*/  IMAD.MOV.U32 R26, RZ, RZ, R16 ;  /* 0x000000ffff1a7224 */ /* 0x000fe200078e0010 */
[----:B------:R-:W-:Y:S01]  /*0ad0*/  @!P0 LOP3.LUT R26, R9, 0x7ff00000, RZ, 0xc0, !PT ;  /* 0x7ff00000091a8812 */ /* 0x000fe200078ec0ff */
[----:B------:R-:W-:Y:S01]  /*0ae0*/  VIADD R25, R21, 0xffffffff ;  /* 0xffffffff15197836 */ /* 0x000fe20000000000 */
[----:B------:R-:W-:-:S04]  /*0af0*/  DMUL R14, R12, R10 ;  /* 0x0000000a0c0e7228 */ /* 0x000fc80000000000 */
[----:B------:R-:W-:Y:S01]  /*0b00*/  ISETP.GT.U32.AND P0, PT, R25, 0x7feffffe, PT ;  /* 0x7feffffe1900780c */ /* 0x000fe20003f04070 */
[----:B------:R-:W-:-:S03]  /*0b10*/  VIADD R25, R26, 0xffffffff ;  /* 0xffffffff1a197836 */ /* 0x000fc60000000000 */
[----:B------:R-:W-:Y:S02]  /*0b20*/  DFMA R16, R14, -R8, R10 ;  /* 0x800000080e10722b */ /* 0x000fe4000000000a */
[----:B------:R-:W-:-:S06]  /*0b30*/  ISETP.GT.U32.OR P0, PT, R25, 0x7feffffe, P0 ;  /* 0x7feffffe1900780c */ /* 0x000fcc0000704470 */
[----:B------:R-:W-:-:S07]  /*0b40*/  DFMA R16, R12, R16, R14 ;  /* 0x000000100c10722b */ /* 0x000fce000000000e */
[----:B------:R-:W-:Y:S05]  /*0b50*/  @P0 BRA `(.L_x_10) ;  /* 0x00000000006c0947 */ /* 0x000fea0003800000 */
[----:B------:R-:W-:-:S04]  /*0b60*/  LOP3.LUT R12, R7, 0x7ff00000, RZ, 0xc0, !PT ;  /* 0x7ff00000070c7812 */ /* 0x000fc800078ec0ff */
[CC--:B------:R-:W-:Y:S02]  /*0b70*/  VIADDMNMX R4, R3.reuse, -R12.reuse, 0xb9600000, !PT ;  /* 0xb960000003047446 */ /* 0x0c0fe4000780090c */
[----:B------:R-:W-:Y:S02]  /*0b80*/  ISETP.GE.U32.AND P0, PT, R3, R12, PT ;  /* 0x0000000c0300720c */ /* 0x000fe40003f06070 */
[----:B------:R-:W-:Y:S01]  /*0b90*/  VIMNMX R3, PT, PT, R4, 0x46a00000, PT ;  /* 0x46a0000004037848 */ /* 0x000fe20003fe0100 */
[----:B------:R-:W-:Y:S01]  /*0ba0*/  IMAD.MOV.U32 R4, RZ, RZ, RZ ;  /* 0x000000ffff047224 */ /* 0x000fe200078e00ff */
[----:B------:R-:W-:-:S05]  /*0bb0*/  SEL R20, R20, 0x63400000, !P0 ;  /* 0x6340000014147807 */ /* 0x000fca0004000000 */
[----:B------:R-:W-:-:S04]  /*0bc0*/  IMAD.IADD R3, R3, 0x1, -R20 ;  /* 0x0000000103037824 */ /* 0x000fc800078e0a14 */
[----:B------:R-:W-:-:S06]  /*0bd0*/  VIADD R5, R3, 0x7fe00000 ;  /* 0x7fe0000003057836 */ /* 0x000fcc0000000000 */
[----:B------:R-:W-:-:S10]  /*0be0*/  DMUL R12, R16, R4 ;  /* 0x00000004100c7228 */ /* 0x000fd40000000000 */
[----:B------:R-:W-:-:S13]  /*0bf0*/  FSETP.GTU.AND P0, PT, |R13|, 1.469367938527859385e-39, PT ;  /* 0x001000000d00780b */ /* 0x000fda0003f0c200 */
[----:B------:R-:W-:Y:S05]  /*0c00*/  @P0 BRA `(.L_x_11) ;  /* 0x0000000000940947 */ /* 0x000fea0003800000 */
[----:B------:R-:W-:Y:S01]  /*0c10*/  DFMA R8, R16, -R8, R10 ;  /* 0x800000081008722b */ /* 0x000fe2000000000a */
[----:B------:R-:W-:-:S09]  /*0c20*/  IMAD.MOV.U32 R6, RZ, RZ, RZ ;  /* 0x000000ffff067224 */ /* 0x000fd200078e00ff */
[C---:B------:R-:W-:Y:S02]  /*0c30*/  FSETP.NEU.AND P0, PT, R9.reuse, RZ, PT ;  /* 0x000000ff0900720b */ /* 0x040fe40003f0d000 */
[----:B------:R-:W-:-:S04]  /*0c40*/  LOP3.LUT R11, R9, 0x80000000, R7, 0x48, !PT ;  /* 0x80000000090b7812 */ /* 0x000fc800078e4807 */
[----:B------:R-:W-:-:S07]  /*0c50*/  LOP3.LUT R7, R11, R5, RZ, 0xfc, !PT ;  /* 0x000000050b077212 */ /* 0x000fce00078efcff */
[----:B------:R-:W-:Y:S05]  /*0c60*/  @!P0 BRA `(.L_x_11) ;  /* 0x00000000007c8947 */ /* 0x000fea0003800000 */
[----:B------:R-:W-:Y:S01]  /*0c70*/  IMAD.MOV R5, RZ, RZ, -R3 ;  /* 0x000000ffff057224 */ /* 0x000fe200078e0a03 */
[----:B------:R-:W-:Y:S01]  /*0c80*/  DMUL.RP R6, R16, R6 ;  /* 0x0000000610067228 */ /* 0x000fe20000008000 */
[----:B------:R-:W-:Y:S01]  /*0c90*/  IMAD.MOV.U32 R4, RZ, RZ, RZ ;  /* 0x000000ffff047224 */ /* 0x000fe200078e00ff */
[----:B------:R-:W-:-:S05]  /*0ca0*/  IADD3 R3, PT, PT, -R3, -0x43300000, RZ ;  /* 0xbcd0000003037810 */ /* 0x000fca0007ffe1ff */
[----:B------:R-:W-:-:S03]  /*0cb0*/  DFMA R4, R12, -R4, R16 ;  /* 0x800000040c04722b */ /* 0x000fc60000000010 */
[----:B------:R-:W-:-:S07]  /*0cc0*/  LOP3.LUT R11, R7, R11, RZ, 0x3c, !PT ;  /* 0x0000000b070b7212 */ /* 0x000fce00078e3cff */
[----:B------:R-:W-:-:S04]  /*0cd0*/  FSETP.NEU.AND P0, PT, |R5|, R3, PT ;  /* 0x000000030500720b */ /* 0x000fc80003f0d200 */
[----:B------:R-:W-:Y:S02]  /*0ce0*/  FSEL R12, R6, R12, !P0 ;  /* 0x0000000c060c7208 */ /* 0x000fe40004000000 */
[----:B------:R-:W-:Y:S01]  /*0cf0*/  FSEL R13, R11, R13, !P0 ;  /* 0x0000000d0b0d7208 */ /* 0x000fe20004000000 */
[----:B------:R-:W-:Y:S06]  /*0d00*/  BRA `(.L_x_11) ;  /* 0x0000000000547947 */ /* 0x000fec0003800000 */
.L_x_10:
[----:B------:R-:W-:-:S14]  /*0d10*/  DSETP.NAN.AND P0, PT, R4, R4, PT ;  /* 0x000000040400722a */ /* 0x000fdc0003f08000 */
[----:B------:R-:W-:Y:S05]  /*0d20*/  @P0 BRA `(.L_x_12) ;  /* 0x0000000000440947 */ /* 0x000fea0003800000 */
[----:B------:R-:W-:-:S14]  /*0d30*/  DSETP.NAN.AND P0, PT, R6, R6, PT ;  /* 0x000000060600722a */ /* 0x000fdc0003f08000 */
[----:B------:R-:W-:Y:S05]  /*0d40*/  @P0 BRA `(.L_x_13) ;  /* 0x0000000000300947 */ /* 0x000fea0003800000 */
[----:B------:R-:W-:Y:S01]  /*0d50*/  ISETP.NE.AND P0, PT, R21, R26, PT ;  /* 0x0000001a1500720c */ /* 0x000fe20003f05270 */
[----:B------:R-:W-:Y:S02]  /*0d60*/  IMAD.MOV.U32 R12, RZ, RZ, 0x0 ;  /* 0x00000000ff0c7424 */ /* 0x000fe400078e00ff */
[----:B------:R-:W-:-:S10]  /*0d70*/  IMAD.MOV.U32 R13, RZ, RZ, -0x80000 ;  /* 0xfff80000ff0d7424 */ /* 0x000fd400078e00ff */
[----:B------:R-:W-:Y:S05]  /*0d80*/  @!P0 BRA `(.L_x_11) ;  /* 0x0000000000348947 */ /* 0x000fea0003800000 */
[----:B------:R-:W-:Y:S02]  /*0d90*/  ISETP.NE.AND P0, PT, R21, 0x7ff00000, PT ;  /* 0x7ff000001500780c */ /* 0x000fe40003f05270 */
[----:B------:R-:W-:Y:S02]  /*0da0*/  LOP3.LUT R13, R5, 0x80000000, R7, 0x48, !PT ;  /* 0x80000000050d7812 */ /* 0x000fe400078e4807 */
[----:B------:R-:W-:-:S13]  /*0db0*/  ISETP.EQ.OR P0, PT, R26, RZ, !P0 ;  /* 0x000000ff1a00720c */ /* 0x000fda0004702670 */
[----:B------:R-:W-:Y:S01]  /*0dc0*/  @P0 LOP3.LUT R3, R13, 0x7ff00000, RZ, 0xfc, !PT ;  /* 0x7ff000000d030812 */ /* 0x000fe200078efcff */
[----:B------:R-:W-:Y:S02]  /*0dd0*/  @!P0 IMAD.MOV.U32 R12, RZ, RZ, RZ ;  /* 0x000000ffff0c8224 */ /* 0x000fe400078e00ff */
[----:B------:R-:W-:Y:S02]  /*0de0*/  @P0 IMAD.MOV.U32 R12, RZ, RZ, RZ ;  /* 0x000000ffff0c0224 */ /* 0x000fe400078e00ff */
[----:B------:R-:W-:Y:S01]  /*0df0*/  @P0 IMAD.MOV.U32 R13, RZ, RZ, R3 ;  /* 0x000000ffff0d0224 */ /* 0x000fe200078e0003 */
[----:B------:R-:W-:Y:S06]  /*0e00*/  BRA `(.L_x_11) ;  /* 0x0000000000147947 */ /* 0x000fec0003800000 */
.L_x_13:
[----:B------:R-:W-:Y:S01]  /*0e10*/  LOP3.LUT R13, R7, 0x80000, RZ, 0xfc, !PT ;  /* 0x00080000070d7812 */ /* 0x000fe200078efcff */
[----:B------:R-:W-:Y:S01]  /*0e20*/  IMAD.MOV.U32 R12, RZ, RZ, R6 ;  /* 0x000000ffff0c7224 */ /* 0x000fe200078e0006 */
[----:B------:R-:W-:Y:S06]  /*0e30*/  BRA `(.L_x_11) ;  /* 0x0000000000087947 */ /* 0x000fec0003800000 */
.L_x_12:
[----:B------:R-:W-:Y:S01]  /*0e40*/  LOP3.LUT R13, R5, 0x80000, RZ, 0xfc, !PT ;  /* 0x00080000050d7812 */ /* 0x000fe200078efcff */
[----:B------:R-:W-:-:S07]  /*0e50*/  IMAD.MOV.U32 R12, RZ, RZ, R4 ;  /* 0x000000ffff0c7224 */ /* 0x000fce00078e0004 */
.L_x_11:
[----:B------:R-:W-:Y:S02]  /*0e60*/  IMAD.MOV.U32 R4, RZ, RZ, R0 ;  /* 0x000000ffff047224 */ /* 0x000fe400078e0000 */
[----:B------:R-:W-:Y:S02]  /*0e70*/  IMAD.MOV.U32 R5, RZ, RZ, 0x0 ;  /* 0x00000000ff057424 */ /* 0x000fe400078e00ff */
[----:B------:R-:W-:Y:S02]  /*0e80*/  IMAD.MOV.U32 R16, RZ, RZ, R12 ;  /* 0x000000ffff107224 */ /* 0x000fe400078e000c */
[----:B------:R-:W-:Y:S01]  /*0e90*/  IMAD.MOV.U32 R17, RZ, RZ, R13 ;  /* 0x000000ffff117224 */ /* 0x000fe200078e000d */
[----:B------:R-:W-:Y:S06]  /*0ea0*/  RET.REL.NODEC R4 `(_Z22updatePheromonesKernelPdPidi) ;  /* 0xfffffff004547950 */ /* 0x000fec0003c3ffff */
.L_x_14:
[----:B------:R-:W-:-:S00]  /*0eb0*/  BRA `(.L_x_14) ;  /* 0xfffffffc00fc7947 */ /* 0x000fc0000383ffff */
[----:B------:R-:W-:-:S00]  /*0ec0*/  NOP ;  /* 0x0000000000007918 */ /* 0x000fc00000000000 */
        /* <DEDUP_REMOVED lines=11> */
.L_x_16:


//--------------------- .text._Z25evaporatePheromonesKernelPdi --------------------------
	.section	.text._Z25evaporatePheromonesKernelPdi,"ax",@progbits
	.align	128
        .global         _Z25evaporatePheromonesKernelPdi
        .type           _Z25evaporatePheromonesKernelPdi,@function
        .size           _Z25evaporatePheromonesKernelPdi,(.L_x_18 - _Z25evaporatePheromonesKernelPdi)
        .other          _Z25evaporatePheromonesKernelPdi,@"STO_CUDA_ENTRY STV_DEFAULT"
_Z25evaporatePheromonesKernelPdi:
.text._Z25evaporatePheromonesKernelPdi:
[----:B------:R-:W-:Y:S01]  /*0000*/  LDC R1, c[0x0][0x37c] ;  /* 0x0000df00ff017b82 */ /* 0x000fe20000000800 */
[----:B------:R-:W0:Y:S07]  /*0010*/  S2R R3, SR_TID.X ;  /* 0x0000000000037919 */ /* 0x000e2e0000002100 */
[----:B------:R-:W0:Y:S01]  /*0020*/  LDC R0, c[0x0][0x360] ;  /* 0x0000d800ff007b82 */ /* 0x000e220000000800 */
[----:B------:R-:W1:Y:S01]  /*0030*/  LDCU UR6, c[0x0][0x388] ;  /* 0x00007100ff0677ac */ /* 0x000e620008000800 */
[----:B------:R-:W2:Y:S06]  /*0040*/  S2R R2, SR_TID.Y ;  /* 0x0000000000027919 */ /* 0x000eac0000002200 */
[----:B------:R-:W0:Y:S08]  /*0050*/  S2UR UR4, SR_CTAID.X ;  /* 0x00000000000479c3 */ /* 0x000e300000002500 */
[----:B------:R-:W2:Y:S08]  /*0060*/  S2UR UR5, SR_CTAID.Y ;  /* 0x00000000000579c3 */ /* 0x000eb00000002600 */
[----:B------:R-:W2:Y:S01]  /*0070*/  LDC R5, c[0x0][0x364] ;  /* 0x0000d900ff057b82 */ /* 0x000ea20000000800 */
[----:B0-----:R-:W-:-:S02]  /*0080*/  IMAD R0, R0, UR4, R3 ;  /* 0x0000000400007c24 */ /* 0x001fc4000f8e0203 */
[----:B--2---:R-:W-:-:S05]  /*0090*/  IMAD R5, R5, UR5, R2 ;  /* 0x0000000505057c24 */ /* 0x004fca000f8e0202 */
[----:B------:R-:W-:-:S04]  /*00a0*/  VIMNMX R2, PT, PT, R0, R5, !PT ;  /* 0x0000000500027248 */ /* 0x000fc80007fe0100 */
[----:B-1----:R-:W-:-:S13]  /*00b0*/  ISETP.GE.AND P0, PT, R2, UR6, PT ;  /* 0x0000000602007c0c */ /* 0x002fda000bf06270 */
[----:B------:R-:W-:Y:S05]  /*00c0*/  @P0 EXIT ;  /* 0x000000000000094d */ /* 0x000fea0003800000 */
[----:B------:R-:W0:Y:S01]  /*00d0*/  LDC.64 R2, c[0x0][0x380] ;  /* 0x0000e000ff027b82 */ /* 0x000e220000000a00 */
[----:B------:R-:W1:Y:S01]  /*00e0*/  LDCU.64 UR4, c[0x0][0x358] ;  /* 0x00006b00ff0477ac */ /* 0x000e620008000a00 */
[----:B------:R-:W-:-:S04]  /*00f0*/  IMAD R5, R0, UR6, R5 ;  /* 0x0000000600057c24 */ /* 0x000fc8000f8e0205 */
[----:B0-----:R-:W-:-:S05]  /*0100*/  IMAD.WIDE R2, R5, 0x8, R2 ;  /* 0x0000000805027825 */ /* 0x001fca00078e0202 */
[----:B-1----:R-:W2:Y:S02]  /*0110*/  LDG.E.64 R4, desc[UR4][R2.64] ;  /* 0x0000000402047981 */ /* 0x002ea4000c1e1b00 */
[----:B--2---:R-:W-:-:S07]  /*0120*/  DMUL R4, R4, 0.5 ;  /* 0x3fe0000004047828 */ /* 0x004fce0000000000 */
[----:B------:R-:W-:Y:S01]  /*0130*/  STG.E.64 desc[UR4][R2.64], R4 ;  /* 0x0000000402007986 */ /* 0x000fe2000c101b04 */
[----:B------:R-:W-:Y:S05]  /*0140*/  EXIT ;  /* 0x000000000000794d */ /* 0x000fea0003800000 */
.L_x_15:
        /* <DEDUP_REMOVED lines=11> */
.L_x_18:


//--------------------- .nv.global.init           --------------------------
	.section	.nv.global.init,"aw",@progbits
.nv.global.init:
	.type		$str$1,@object
	.size		$str$1,($str - $str$1)
$str$1:
        /*0000*/ 	.byte	0x49, 0x6e, 0x76, 0x61, 0x6c, 0x69, 0x64, 0x20, 0x63, 0x69, 0x74, 0x79, 0x20, 0x69, 0x6e, 0x64
        /*0010*/ 	.byte	0x69, 0x63, 0x65, 0x73, 0x3a, 0x20, 0x63, 0x69, 0x74, 0x79, 0x31, 0x3d, 0x25, 0x64, 0x2c, 0x20
        /*0020*/ 	.byte	0x63, 0x69, 0x74, 0x79, 0x32, 0x3d, 0x25, 0x64, 0x0a, 0x00
	.type		$str,@object
	.size		$str,(.L_0 - $str)
$str:
        /*002a*/ 	.byte	0x55, 0x70, 0x64, 0x61, 0x74, 0x69, 0x6e, 0x67, 0x20, 0x70, 0x68, 0x65, 0x72, 0x6f, 0x6d, 0x6f
        /*003a*/ 	.byte	0x6e, 0x65, 0x20, 0x66, 0x6f, 0x72, 0x20, 0x65, 0x64, 0x67, 0x65, 0x20, 0x28, 0x25, 0x64, 0x2c
        /*004a*/ 	.byte	0x20, 0x25, 0x64, 0x29, 0x20, 0x77, 0x69, 0x74, 0x68, 0x20, 0x63, 0x6f, 0x6e, 0x74, 0x72, 0x69
        /*005a*/ 	.byte	0x62, 0x75, 0x74, 0x69, 0x6f, 0x6e, 0x20, 0x25, 0x66, 0x0a, 0x00
.L_0:


//--------------------- .nv.shared.reserved.0     --------------------------
	.section	.nv.shared.reserved.0,"aw",@nobits
	.weak		__nv_reservedSMEM_offset_0_alias
	.size		__nv_reservedSMEM_offset_0_alias, 0, 64
	.other		__nv_reservedSMEM_offset_0_alias,@"STO_CUDA_RESERVED_SHARED STV_DEFAULT"
__nv_reservedSMEM_offset_0_alias:
	.zero		0
	.zero		64


//--------------------- .nv.constant0._Z22updatePheromonesKernelPdPidi --------------------------
	.section	.nv.constant0._Z22updatePheromonesKernelPdPidi,"a",@progbits
	.sectionflags	@""
	.align	4
.nv.constant0._Z22updatePheromonesKernelPdPidi:
	.zero		924


//--------------------- .nv.constant0._Z25evaporatePheromonesKernelPdi --------------------------
	.section	.nv.constant0._Z25evaporatePheromonesKernelPdi,"a",@progbits
	.sectionflags	@""
	.align	4
.nv.constant0._Z25evaporatePheromonesKernelPdi:
	.zero		908


//--------------------- SYMBOLS --------------------------

	.type		.nv.reservedSmem.offset0,@object
	.size		.nv.reservedSmem.offset0,0x4
	.type		vprintf,@function
